//
// Generated by NVIDIA NVVM Compiler
//
// Compiler Build ID: CL-36424714
// Cuda compilation tools, release 13.0, V13.0.88
// Based on NVVM 20.0.0
//

.version 9.0
.target sm_100
.address_size 64

	// .globl	_Z16vector_add_naivePKfS0_Pfi
// _ZZ19reduce_warp_shufflePKfPfiE9warp_sums has been demoted
.extern .shared .align 16 .b8 sdata[];

.visible .entry _Z16vector_add_naivePKfS0_Pfi(
	.param .u64 .ptr .align 1 _Z16vector_add_naivePKfS0_Pfi_param_0,
	.param .u64 .ptr .align 1 _Z16vector_add_naivePKfS0_Pfi_param_1,
	.param .u64 .ptr .align 1 _Z16vector_add_naivePKfS0_Pfi_param_2,
	.param .u32 _Z16vector_add_naivePKfS0_Pfi_param_3
)
{
	.reg .pred 	%p<2>;
	.reg .b32 	%r<6>;
	.reg .b32 	%f<4>;
	.reg .b64 	%rd<11>;

	ld.param.u64 	%rd1, [_Z16vector_add_naivePKfS0_Pfi_param_0];
	ld.param.u64 	%rd2, [_Z16vector_add_naivePKfS0_Pfi_param_1];
	ld.param.u64 	%rd3, [_Z16vector_add_naivePKfS0_Pfi_param_2];
	ld.param.u32 	%r2, [_Z16vector_add_naivePKfS0_Pfi_param_3];
	mov.u32 	%r3, %ctaid.x;
	mov.u32 	%r4, %ntid.x;
	mov.u32 	%r5, %tid.x;
	mad.lo.s32 	%r1, %r3, %r4, %r5;
	setp.ge.s32 	%p1, %r1, %r2;
	@%p1 bra 	$L__BB0_2;
	cvta.to.global.u64 	%rd4, %rd1;
	cvta.to.global.u64 	%rd5, %rd2;
	cvta.to.global.u64 	%rd6, %rd3;
	mul.wide.s32 	%rd7, %r1, 4;
	add.s64 	%rd8, %rd4, %rd7;
	ld.global.f32 	%f1, [%rd8];
	add.s64 	%rd9, %rd5, %rd7;
	ld.global.f32 	%f2, [%rd9];
	add.f32 	%f3, %f1, %f2;
	add.s64 	%rd10, %rd6, %rd7;
	st.global.f32 	[%rd10], %f3;
$L__BB0_2:
	ret;

}
	// .globl	_Z15vector_add_vec4PK6float4S1_PS_i
.visible .entry _Z15vector_add_vec4PK6float4S1_PS_i(
	.param .u64 .ptr .align 1 _Z15vector_add_vec4PK6float4S1_PS_i_param_0,
	.param .u64 .ptr .align 1 _Z15vector_add_vec4PK6float4S1_PS_i_param_1,
	.param .u64 .ptr .align 1 _Z15vector_add_vec4PK6float4S1_PS_i_param_2,
	.param .u32 _Z15vector_add_vec4PK6float4S1_PS_i_param_3
)
{
	.reg .pred 	%p<2>;
	.reg .b32 	%r<6>;
	.reg .b32 	%f<13>;
	.reg .b64 	%rd<11>;

	ld.param.u64 	%rd1, [_Z15vector_add_vec4PK6float4S1_PS_i_param_0];
	ld.param.u64 	%rd2, [_Z15vector_add_vec4PK6float4S1_PS_i_param_1];
	ld.param.u64 	%rd3, [_Z15vector_add_vec4PK6float4S1_PS_i_param_2];
	ld.param.u32 	%r2, [_Z15vector_add_vec4PK6float4S1_PS_i_param_3];
	mov.u32 	%r3, %ctaid.x;
	mov.u32 	%r4, %ntid.x;
	mov.u32 	%r5, %tid.x;
	mad.lo.s32 	%r1, %r3, %r4, %r5;
	setp.ge.s32 	%p1, %r1, %r2;
	@%p1 bra 	$L__BB1_2;
	cvta.to.global.u64 	%rd4, %rd1;
	cvta.to.global.u64 	%rd5, %rd2;
	cvta.to.global.u64 	%rd6, %rd3;
	mul.wide.s32 	%rd7, %r1, 16;
	add.s64 	%rd8, %rd4, %rd7;
	ld.global.v4.f32 	{%f1, %f2, %f3, %f4}, [%rd8];
	add.s64 	%rd9, %rd5, %rd7;
	ld.global.v4.f32 	{%f5, %f6, %f7, %f8}, [%rd9];
	add.f32 	%f9, %f1, %f5;
	add.f32 	%f10, %f2, %f6;
	add.f32 	%f11, %f3, %f7;
	add.f32 	%f12, %f4, %f8;
	add.s64 	%rd10, %rd6, %rd7;
	st.global.v4.f32 	[%rd10], {%f9, %f10, %f11, %f12};
$L__BB1_2:
	ret;

}
	// .globl	_Z12reduce_naivePKfPfi
.visible .entry _Z12reduce_naivePKfPfi(
	.param .u64 .ptr .align 1 _Z12reduce_naivePKfPfi_param_0,
	.param .u64 .ptr .align 1 _Z12reduce_naivePKfPfi_param_1,
	.param .u32 _Z12reduce_naivePKfPfi_param_2
)
{
	.reg .pred 	%p<6>;
	.reg .b32 	%r<17>;
	.reg .b32 	%f<9>;
	.reg .b64 	%rd<9>;

	ld.param.u64 	%rd1, [_Z12reduce_naivePKfPfi_param_0];
	ld.param.u64 	%rd2, [_Z12reduce_naivePKfPfi_param_1];
	ld.param.u32 	%r8, [_Z12reduce_naivePKfPfi_param_2];
	mov.u32 	%r1, %tid.x;
	mov.u32 	%r2, %ctaid.x;
	mov.u32 	%r3, %ntid.x;
	mad.lo.s32 	%r4, %r2, %r3, %r1;
	setp.ge.s32 	%p1, %r4, %r8;
	mov.f32 	%f8, 0f00000000;
	@%p1 bra 	$L__BB2_2;
	cvta.to.global.u64 	%rd3, %rd1;
	mul.wide.s32 	%rd4, %r4, 4;
	add.s64 	%rd5, %rd3, %rd4;
	ld.global.f32 	%f8, [%rd5];
$L__BB2_2:
	shl.b32 	%r9, %r1, 2;
	mov.u32 	%r10, sdata;
	add.s32 	%r5, %r10, %r9;
	st.shared.f32 	[%r5], %f8;
	bar.sync 	0;
	setp.lt.u32 	%p2, %r3, 2;
	@%p2 bra 	$L__BB2_7;
	mov.b32 	%r16, 1;
$L__BB2_4:
	shl.b32 	%r7, %r16, 1;
	add.s32 	%r12, %r7, -1;
	and.b32  	%r13, %r12, %r1;
	setp.ne.s32 	%p3, %r13, 0;
	@%p3 bra 	$L__BB2_6;
	shl.b32 	%r14, %r16, 2;
	add.s32 	%r15, %r5, %r14;
	ld.shared.f32 	%f4, [%r15];
	ld.shared.f32 	%f5, [%r5];
	add.f32 	%f6, %f4, %f5;
	st.shared.f32 	[%r5], %f6;
$L__BB2_6:
	bar.sync 	0;
	setp.lt.u32 	%p4, %r7, %r3;
	mov.u32 	%r16, %r7;
	@%p4 bra 	$L__BB2_4;
$L__BB2_7:
	setp.ne.s32 	%p5, %r1, 0;
	@%p5 bra 	$L__BB2_9;
	ld.shared.f32 	%f7, [sdata];
	cvta.to.global.u64 	%rd6, %rd2;
	mul.wide.u32 	%rd7, %r2, 4;
	add.s64 	%rd8, %rd6, %rd7;
	st.global.f32 	[%rd8], %f7;
$L__BB2_9:
	ret;

}
	// .globl	_Z17reduce_sequentialPKfPfi
.visible .entry _Z17reduce_sequentialPKfPfi(
	.param .u64 .ptr .align 1 _Z17reduce_sequentialPKfPfi_param_0,
	.param .u64 .ptr .align 1 _Z17reduce_sequentialPKfPfi_param_1,
	.param .u32 _Z17reduce_sequentialPKfPfi_param_2
)
{
	.reg .pred 	%p<6>;
	.reg .b32 	%r<14>;
	.reg .b32 	%f<9>;
	.reg .b64 	%rd<9>;

	ld.param.u64 	%rd1, [_Z17reduce_sequentialPKfPfi_param_0];
	ld.param.u64 	%rd2, [_Z17reduce_sequentialPKfPfi_param_1];
	ld.param.u32 	%r8, [_Z17reduce_sequentialPKfPfi_param_2];
	mov.u32 	%r1, %tid.x;
	mov.u32 	%r2, %ctaid.x;
	mov.u32 	%r13, %ntid.x;
	mad.lo.s32 	%r4, %r2, %r13, %r1;
	setp.ge.s32 	%p1, %r4, %r8;
	mov.f32 	%f8, 0f00000000;
	@%p1 bra 	$L__BB3_2;
	cvta.to.global.u64 	%rd3, %rd1;
	mul.wide.s32 	%rd4, %r4, 4;
	add.s64 	%rd5, %rd3, %rd4;
	ld.global.f32 	%f8, [%rd5];
$L__BB3_2:
	shl.b32 	%r9, %r1, 2;
	mov.u32 	%r10, sdata;
	add.s32 	%r5, %r10, %r9;
	st.shared.f32 	[%r5], %f8;
	bar.sync 	0;
	setp.lt.u32 	%p2, %r13, 2;
	@%p2 bra 	$L__BB3_6;
$L__BB3_3:
	shr.u32 	%r7, %r13, 1;
	setp.ge.u32 	%p3, %r1, %r7;
	@%p3 bra 	$L__BB3_5;
	shl.b32 	%r11, %r7, 2;
	add.s32 	%r12, %r5, %r11;
	ld.shared.f32 	%f4, [%r12];
	ld.shared.f32 	%f5, [%r5];
	add.f32 	%f6, %f4, %f5;
	st.shared.f32 	[%r5], %f6;
$L__BB3_5:
	bar.sync 	0;
	setp.gt.u32 	%p4, %r13, 3;
	mov.u32 	%r13, %r7;
	@%p4 bra 	$L__BB3_3;
$L__BB3_6:
	setp.ne.s32 	%p5, %r1, 0;
	@%p5 bra 	$L__BB3_8;
	ld.shared.f32 	%f7, [sdata];
	cvta.to.global.u64 	%rd6, %rd2;
	mul.wide.u32 	%rd7, %r2, 4;
	add.s64 	%rd8, %rd6, %rd7;
	st.global.f32 	[%rd8], %f7;
$L__BB3_8:
	ret;

}
	// .globl	_Z19reduce_warp_shufflePKfPfi
.visible .entry _Z19reduce_warp_shufflePKfPfi(
	.param .u64 .ptr .align 1 _Z19reduce_warp_shufflePKfPfi_param_0,
	.param .u64 .ptr .align 1 _Z19reduce_warp_shufflePKfPfi_param_1,
	.param .u32 _Z19reduce_warp_shufflePKfPfi_param_2
)
{
	.reg .pred 	%p<16>;
	.reg .b32 	%r<34>;
	.reg .b32 	%f<29>;
	.reg .b64 	%rd<9>;
	// demoted variable
	.shared .align 4 .b8 _ZZ19reduce_warp_shufflePKfPfiE9warp_sums[128];
	ld.param.u64 	%rd1, [_Z19reduce_warp_shufflePKfPfi_param_0];
	ld.param.u64 	%rd2, [_Z19reduce_warp_shufflePKfPfi_param_1];
	ld.param.u32 	%r6, [_Z19reduce_warp_shufflePKfPfi_param_2];
	mov.u32 	%r1, %tid.x;
	mov.u32 	%r2, %ctaid.x;
	mov.u32 	%r3, %ntid.x;
	mad.lo.s32 	%r4, %r2, %r3, %r1;
	setp.ge.s32 	%p1, %r4, %r6;
	mov.f32 	%f27, 0f00000000;
	@%p1 bra 	$L__BB4_2;
	cvta.to.global.u64 	%rd3, %rd1;
	mul.wide.s32 	%rd4, %r4, 4;
	add.s64 	%rd5, %rd3, %rd4;
	ld.global.f32 	%f27, [%rd5];
$L__BB4_2:
	mov.b32 	%r7, %f27;
	shfl.sync.down.b32	%r8|%p2, %r7, 16, 31, -1;
	mov.b32 	%f8, %r8;
	add.f32 	%f9, %f27, %f8;
	mov.b32 	%r9, %f9;
	shfl.sync.down.b32	%r10|%p3, %r9, 8, 31, -1;
	mov.b32 	%f10, %r10;
	add.f32 	%f11, %f9, %f10;
	mov.b32 	%r11, %f11;
	shfl.sync.down.b32	%r12|%p4, %r11, 4, 31, -1;
	mov.b32 	%f12, %r12;
	add.f32 	%f13, %f11, %f12;
	mov.b32 	%r13, %f13;
	shfl.sync.down.b32	%r14|%p5, %r13, 2, 31, -1;
	mov.b32 	%f14, %r14;
	add.f32 	%f15, %f13, %f14;
	mov.b32 	%r15, %f15;
	shfl.sync.down.b32	%r16|%p6, %r15, 1, 31, -1;
	mov.b32 	%f16, %r16;
	add.f32 	%f3, %f15, %f16;
	and.b32  	%r5, %r1, 31;
	setp.ne.s32 	%p7, %r5, 0;
	@%p7 bra 	$L__BB4_4;
	shr.u32 	%r17, %r1, 3;
	mov.u32 	%r18, _ZZ19reduce_warp_shufflePKfPfiE9warp_sums;
	add.s32 	%r19, %r18, %r17;
	st.shared.f32 	[%r19], %f3;
$L__BB4_4:
	bar.sync 	0;
	setp.gt.u32 	%p8, %r1, 31;
	@%p8 bra 	$L__BB4_9;
	shr.u32 	%r20, %r3, 5;
	setp.ge.u32 	%p9, %r1, %r20;
	mov.f32 	%f28, 0f00000000;
	@%p9 bra 	$L__BB4_7;
	shl.b32 	%r21, %r5, 2;
	mov.u32 	%r22, _ZZ19reduce_warp_shufflePKfPfiE9warp_sums;
	add.s32 	%r23, %r22, %r21;
	ld.shared.f32 	%f28, [%r23];
$L__BB4_7:
	mov.b32 	%r24, %f28;
	shfl.sync.down.b32	%r25|%p10, %r24, 16, 31, -1;
	mov.b32 	%f18, %r25;
	add.f32 	%f19, %f28, %f18;
	mov.b32 	%r26, %f19;
	shfl.sync.down.b32	%r27|%p11, %r26, 8, 31, -1;
	mov.b32 	%f20, %r27;
	add.f32 	%f21, %f19, %f20;
	mov.b32 	%r28, %f21;
	shfl.sync.down.b32	%r29|%p12, %r28, 4, 31, -1;
	mov.b32 	%f22, %r29;
	add.f32 	%f23, %f21, %f22;
	mov.b32 	%r30, %f23;
	shfl.sync.down.b32	%r31|%p13, %r30, 2, 31, -1;
	mov.b32 	%f24, %r31;
	add.f32 	%f25, %f23, %f24;
	mov.b32 	%r32, %f25;
	shfl.sync.down.b32	%r33|%p14, %r32, 1, 31, -1;
	mov.b32 	%f26, %r33;
	add.f32 	%f6, %f25, %f26;
	setp.ne.s32 	%p15, %r1, 0;
	@%p15 bra 	$L__BB4_9;
	cvta.to.global.u64 	%rd6, %rd2;
	mul.wide.u32 	%rd7, %r2, 4;
	add.s64 	%rd8, %rd6, %rd7;
	st.global.f32 	[%rd8], %f6;
$L__BB4_9:
	ret;

}


// ===== COMPILED SASS (sm_100) =====

	.target	sm_100

	.elftype	@"ET_EXEC"


//--------------------- .note.nv.tkinfo           --------------------------
	.section	.note.nv.tkinfo,"",@"SHT_NOTE"
	.sectionflags	@"SHF_NOTE_NV_TKINFO"
	.tkinfo
        /*0018*/ 	.word	0x00000002
        /*0030*/ 	.string	""
        /*0030*/ 	.string	"ptxas"
        /*0030*/ 	.string	"Cuda compilation tools, release 13.0, V13.0.88"
        /*0030*/ 	.string	"Build cuda_13.0.r13.0/compiler.36424714_0"
        /*0030*/ 	.string	"-arch sm_100 -m 64 "



//--------------------- .note.nv.cuinfo           --------------------------
	.section	.note.nv.cuinfo,"",@"SHT_NOTE"
	.sectionflags	@"SHF_NOTE_NV_CUINFO"
        /*0018*/ 	.short	0x0002
        /*001a*/ 	.short	0x0064
        /*001c*/ 	.short	0x0082
	.zero		2


//--------------------- .nv.info                  --------------------------
	.section	.nv.info,"",@"SHT_CUDA_INFO"
	.align	4


	//----- nvinfo : EIATTR_REGCOUNT
	.align		4
        /*0000*/ 	.byte	0x04, 0x2f
        /*0002*/ 	.short	(.L_1 - .L_0)
	.align		4
.L_0:
        /*0004*/ 	.word	index@(_Z16vector_add_naivePKfS0_Pfi)
        /*0008*/ 	.word	0x0000000c


	//----- nvinfo : EIATTR_FRAME_SIZE
	.align		4
.L_1:
        /*000c*/ 	.byte	0x04, 0x11
        /*000e*/ 	.short	(.L_3 - .L_2)
	.align		4
.L_2:
        /*0010*/ 	.word	index@(_Z16vector_add_naivePKfS0_Pfi)
        /*0014*/ 	.word	0x00000000


	//----- nvinfo : EIATTR_REGCOUNT
	.align		4
.L_3:
        /*0018*/ 	.byte	0x04, 0x2f
        /*001a*/ 	.short	(.L_5 - .L_4)
	.align		4
.L_4:
        /*001c*/ 	.word	index@(_Z15vector_add_vec4PK6float4S1_PS_i)
        /*0020*/ 	.word	0x00000016


	//----- nvinfo : EIATTR_FRAME_SIZE
	.align		4
.L_5:
        /*0024*/ 	.byte	0x04, 0x11
        /*0026*/ 	.short	(.L_7 - .L_6)
	.align		4
.L_6:
        /*0028*/ 	.word	index@(_Z15vector_add_vec4PK6float4S1_PS_i)
        /*002c*/ 	.word	0x00000000


	//----- nvinfo : EIATTR_REGCOUNT
	.align		4
.L_7:
        /*0030*/ 	.byte	0x04, 0x2f
        /*0032*/ 	.short	(.L_9 - .L_8)
	.align		4
.L_8:
        /*0034*/ 	.word	index@(_Z12reduce_naivePKfPfi)
        /*0038*/ 	.word	0x0000000b


	//----- nvinfo : EIATTR_FRAME_SIZE
	.align		4
.L_9:
        /*003c*/ 	.byte	0x04, 0x11
        /*003e*/ 	.short	(.L_11 - .L_10)
	.align		4
.L_10:
        /*0040*/ 	.word	index@(_Z12reduce_naivePKfPfi)
        /*0044*/ 	.word	0x00000000


	//----- nvinfo : EIATTR_REGCOUNT
	.align		4
.L_11:
        /*0048*/ 	.byte	0x04, 0x2f
        /*004a*/ 	.short	(.L_13 - .L_12)
	.align		4
.L_12:
        /*004c*/ 	.word	index@(_Z17reduce_sequentialPKfPfi)
        /*0050*/ 	.word	0x0000000b


	//----- nvinfo : EIATTR_FRAME_SIZE
	.align		4
.L_13:
        /*0054*/ 	.byte	0x04, 0x11
        /*0056*/ 	.short	(.L_15 - .L_14)
	.align		4
.L_14:
        /*0058*/ 	.word	index@(_Z17reduce_sequentialPKfPfi)
        /*005c*/ 	.word	0x00000000


	//----- nvinfo : EIATTR_REGCOUNT
	.align		4
.L_15:
        /*0060*/ 	.byte	0x04, 0x2f
        /*0062*/ 	.short	(.L_17 - .L_16)
	.align		4
.L_16:
        /*0064*/ 	.word	index@(_Z19reduce_warp_shufflePKfPfi)
        /*0068*/ 	.word	0x0000000e


	//----- nvinfo : EIATTR_FRAME_SIZE
	.align		4
.L_17:
        /*006c*/ 	.byte	0x04, 0x11
        /*006e*/ 	.short	(.L_19 - .L_18)
	.align		4
.L_18:
        /*0070*/ 	.word	index@(_Z19reduce_warp_shufflePKfPfi)
        /*0074*/ 	.word	0x00000000


	//----- nvinfo : EIATTR_MIN_STACK_SIZE
	.align		4
.L_19:
        /*0078*/ 	.byte	0x04, 0x12
        /*007a*/ 	.short	(.L_21 - .L_20)
	.align		4
.L_20:
        /*007c*/ 	.word	index@(_Z19reduce_warp_shufflePKfPfi)
        /*0080*/ 	.word	0x00000000


	//----- nvinfo : EIATTR_MIN_STACK_SIZE
	.align		4
.L_21:
        /*0084*/ 	.byte	0x04, 0x12
        /*0086*/ 	.short	(.L_23 - .L_22)
	.align		4
.L_22:
        /*0088*/ 	.word	index@(_Z17reduce_sequentialPKfPfi)
        /*008c*/ 	.word	0x00000000


	//----- nvinfo : EIATTR_MIN_STACK_SIZE
	.align		4
.L_23:
        /*0090*/ 	.byte	0x04, 0x12
        /*0092*/ 	.short	(.L_25 - .L_24)
	.align		4
.L_24:
        /*0094*/ 	.word	index@(_Z12reduce_naivePKfPfi)
        /*0098*/ 	.word	0x00000000


	//----- nvinfo : EIATTR_MIN_STACK_SIZE
	.align		4
.L_25:
        /*009c*/ 	.byte	0x04, 0x12
        /*009e*/ 	.short	(.L_27 - .L_26)
	.align		4
.L_26:
        /*00a0*/ 	.word	index@(_Z15vector_add_vec4PK6float4S1_PS_i)
        /*00a4*/ 	.word	0x00000000


	//----- nvinfo : EIATTR_MIN_STACK_SIZE
	.align		4
.L_27:
        /*00a8*/ 	.byte	0x04, 0x12
        /*00aa*/ 	.short	(.L_29 - .L_28)
	.align		4
.L_28:
        /*00ac*/ 	.word	index@(_Z16vector_add_naivePKfS0_Pfi)
        /*00b0*/ 	.word	0x00000000
.L_29:


//--------------------- .nv.compat                --------------------------
	.section	.nv.compat,"",@"SHT_CUDA_COMPAT_INFO"
	.align	4
        /*0000*/ 	.byte	0x02, 0x09, 0x00, 0x00, 0x02, 0x02, 0x01, 0x00, 0x02, 0x05, 0x05, 0x00, 0x03, 0x07, 0x01, 0x01
        /*0010*/ 	.byte	0x02, 0x03, 0x00, 0x00, 0x02, 0x06, 0x01, 0x00, 0x04, 0x0b, 0x08, 0x00, 0x09, 0x00, 0x00, 0x00
        /*0020*/ 	.byte	0x00, 0x00, 0x00, 0x00


//--------------------- .nv.info._Z19reduce_warp_shufflePKfPfi --------------------------
	.section	.nv.info._Z19reduce_warp_shufflePKfPfi,"",@"SHT_CUDA_INFO"
	.sectionflags	@""
	.align	4


	//----- nvinfo : EIATTR_CUDA_API_VERSION
	.align		4
        /*0000*/ 	.byte	0x04, 0x37
        /*0002*/ 	.short	(.L_31 - .L_30)
.L_30:
        /*0004*/ 	.word	0x00000082


	//----- nvinfo : EIATTR_KPARAM_INFO
	.align		4
.L_31:
        /*0008*/ 	.byte	0x04, 0x17
        /*000a*/ 	.short	(.L_33 - .L_32)
.L_32:
        /*000c*/ 	.word	0x00000000
        /*0010*/ 	.short	0x0002
        /*0012*/ 	.short	0x0010
        /*0014*/ 	.byte	0x00, 0xf0, 0x11, 0x00


	//----- nvinfo : EIATTR_KPARAM_INFO
	.align		4
.L_33:
        /*0018*/ 	.byte	0x04, 0x17
        /*001a*/ 	.short	(.L_35 - .L_34)
.L_34:
        /*001c*/ 	.word	0x00000000
        /*0020*/ 	.short	0x0001
        /*0022*/ 	.short	0x0008
        /*0024*/ 	.byte	0x00, 0xf5, 0x21, 0x00


	//----- nvinfo : EIATTR_KPARAM_INFO
	.align		4
.L_35:
        /*0028*/ 	.byte	0x04, 0x17
        /*002a*/ 	.short	(.L_37 - .L_36)
.L_36:
        /*002c*/ 	.word	0x00000000
        /*0030*/ 	.short	0x0000
        /*0032*/ 	.short	0x0000
        /*0034*/ 	.byte	0x00, 0xf5, 0x21, 0x00


	//----- nvinfo : EIATTR_SPARSE_MMA_MASK
	.align		4
.L_37:
        /*0038*/ 	.byte	0x03, 0x50
        /*003a*/ 	.short	0x0000


	//----- nvinfo : EIATTR_MAXREG_COUNT
	.align		4
        /*003c*/ 	.byte	0x03, 0x1b
        /*003e*/ 	.short	0x00ff


	//----- nvinfo : EIATTR_NUM_BARRIERS
	.align		4
        /*0040*/ 	.byte	0x02, 0x4c
        /*0042*/ 	.byte	0x01
	.zero		1


	//----- nvinfo : EIATTR_MERCURY_ISA_VERSION
	.align		4
        /*0044*/ 	.byte	0x03, 0x5f
        /*0046*/ 	.short	0x0101


	//----- nvinfo : EIATTR_COOP_GROUP_MASK_REGIDS
	.align		4
        /*0048*/ 	.byte	0x04, 0x29
        /*004a*/ 	.short	(.L_39 - .L_38)


	//   ....[0]....
.L_38:
        /*004c*/ 	.word	0xffffffff


	//   ....[1]....
        /*0050*/ 	.word	0xffffffff


	//   ....[2]....
        /*0054*/ 	.word	0xffffffff


	//   ....[3]....
        /*0058*/ 	.word	0xffffffff


	//   ....[4]....
        /*005c*/ 	.word	0xffffffff


	//   ....[5]....
        /*0060*/ 	.word	0xffffffff


	//   ....[6]....
        /*0064*/ 	.word	0xffffffff


	//   ....[7]....
        /*0068*/ 	.word	0xffffffff


	//   ....[8]....
        /*006c*/ 	.word	0xffffffff


	//   ....[9]....
        /*0070*/ 	.word	0xffffffff


	//----- nvinfo : EIATTR_COOP_GROUP_INSTR_OFFSETS
	.align		4
.L_39:
        /*0074*/ 	.byte	0x04, 0x28
        /*0076*/ 	.short	(.L_41 - .L_40)


	//   ....[0]....
.L_40:
        /*0078*/ 	.word	0x000000f0


	//   ....[1]....
        /*007c*/ 	.word	0x00000120


	//   ....[2]....
        /*0080*/ 	.word	0x00000160


	//   ....[3]....
        /*0084*/ 	.word	0x00000180


	//   ....[4]....
        /*0088*/ 	.word	0x000001a0


	//   ....[5]....
        /*008c*/ 	.word	0x00000280


	//   ....[6]....
        /*0090*/ 	.word	0x000002a0


	//   ....[7]....
        /*0094*/ 	.word	0x000002c0


	//   ....[8]....
        /*0098*/ 	.word	0x000002e0


	//   ....[9]....
        /*009c*/ 	.word	0x00000300


	//----- nvinfo : EIATTR_VRC_CTA_INIT_COUNT
	.align		4
.L_41:
        /*00a0*/ 	.byte	0x02, 0x4a
	.zero		1
	.zero		1


	//----- nvinfo : EIATTR_EXIT_INSTR_OFFSETS
	.align		4
        /*00a4*/ 	.byte	0x04, 0x1c
        /*00a6*/ 	.short	(.L_43 - .L_42)


	//   ....[0]....
.L_42:
        /*00a8*/ 	.word	0x000001e0


	//   ....[1]....
        /*00ac*/ 	.word	0x00000310


	//   ....[2]....
        /*00b0*/ 	.word	0x00000360


	//----- nvinfo : EIATTR_CBANK_PARAM_SIZE
	.align		4
.L_43:
        /*00b4*/ 	.byte	0x03, 0x19
        /*00b6*/ 	.short	0x0014


	//----- nvinfo : EIATTR_PARAM_CBANK
	.align		4
        /*00b8*/ 	.byte	0x04, 0x0a
        /*00ba*/ 	.short	(.L_45 - .L_44)
	.align		4
.L_44:
        /*00bc*/ 	.word	index@(.nv.constant0._Z19reduce_warp_shufflePKfPfi)
        /*00c0*/ 	.short	0x0380
        /*00c2*/ 	.short	0x0014


	//----- nvinfo : EIATTR_SW_WAR
	.align		4
.L_45:
        /*00c4*/ 	.byte	0x04, 0x36
        /*00c6*/ 	.short	(.L_47 - .L_46)
.L_46:
        /*00c8*/ 	.word	0x00000008
.L_47:


//--------------------- .nv.info._Z17reduce_sequentialPKfPfi --------------------------
	.section	.nv.info._Z17reduce_sequentialPKfPfi,"",@"SHT_CUDA_INFO"
	.sectionflags	@""
	.align	4


	//----- nvinfo : EIATTR_CUDA_API_VERSION
	.align		4
        /*0000*/ 	.byte	0x04, 0x37
        /*0002*/ 	.short	(.L_49 - .L_48)
.L_48:
        /*0004*/ 	.word	0x00000082


	//----- nvinfo : EIATTR_KPARAM_INFO
	.align		4
.L_49:
        /*0008*/ 	.byte	0x04, 0x17
        /*000a*/ 	.short	(.L_51 - .L_50)
.L_50:
        /*000c*/ 	.word	0x00000000
        /*0010*/ 	.short	0x0002
        /*0012*/ 	.short	0x0010
        /*0014*/ 	.byte	0x00, 0xf0, 0x11, 0x00


	//----- nvinfo : EIATTR_KPARAM_INFO
	.align		4
.L_51:
        /*0018*/ 	.byte	0x04, 0x17
        /*001a*/ 	.short	(.L_53 - .L_52)
.L_52:
        /*001c*/ 	.word	0x00000000
        /*0020*/ 	.short	0x0001
        /*0022*/ 	.short	0x0008
        /*0024*/ 	.byte	0x00, 0xf5, 0x21, 0x00


	//----- nvinfo : EIATTR_KPARAM_INFO
	.align		4
.L_53:
        /*0028*/ 	.byte	0x04, 0x17
        /*002a*/ 	.short	(.L_55 - .L_54)
.L_54:
        /*002c*/ 	.word	0x00000000
        /*0030*/ 	.short	0x0000
        /*0032*/ 	.short	0x0000
        /*0034*/ 	.byte	0x00, 0xf5, 0x21, 0x00


	//----- nvinfo : EIATTR_SPARSE_MMA_MASK
	.align		4
.L_55:
        /*0038*/ 	.byte	0x03, 0x50
        /*003a*/ 	.short	0x0000


	//----- nvinfo : EIATTR_MAXREG_COUNT
	.align		4
        /*003c*/ 	.byte	0x03, 0x1b
        /*003e*/ 	.short	0x00ff


	//----- nvinfo : EIATTR_NUM_BARRIERS
	.align		4
        /*0040*/ 	.byte	0x02, 0x4c
        /*0042*/ 	.byte	0x01
	.zero		1


	//----- nvinfo : EIATTR_MERCURY_ISA_VERSION
	.align		4
        /*0044*/ 	.byte	0x03, 0x5f
        /*0046*/ 	.short	0x0101


	//----- nvinfo : EIATTR_VRC_CTA_INIT_COUNT
	.align		4
        /*0048*/ 	.byte	0x02, 0x4a
	.zero		1
	.zero		1


	//----- nvinfo : EIATTR_EXIT_INSTR_OFFSETS
	.align		4
        /*004c*/ 	.byte	0x04, 0x1c
        /*004e*/ 	.short	(.L_57 - .L_56)


	//   ....[0]....
.L_56:
        /*0050*/ 	.word	0x00000210


	//   ....[1]....
        /*0054*/ 	.word	0x00000290


	//----- nvinfo : EIATTR_CBANK_PARAM_SIZE
	.align		4
.L_57:
        /*0058*/ 	.byte	0x03, 0x19
        /*005a*/ 	.short	0x0014


	//----- nvinfo : EIATTR_PARAM_CBANK
	.align		4
        /*005c*/ 	.byte	0x04, 0x0a
        /*005e*/ 	.short	(.L_59 - .L_58)
	.align		4
.L_58:
        /*0060*/ 	.word	index@(.nv.constant0._Z17reduce_sequentialPKfPfi)
        /*0064*/ 	.short	0x0380
        /*0066*/ 	.short	0x0014


	//----- nvinfo : EIATTR_SW_WAR
	.align		4
.L_59:
        /*0068*/ 	.byte	0x04, 0x36
        /*006a*/ 	.short	(.L_61 - .L_60)
.L_60:
        /*006c*/ 	.word	0x00000008
.L_61:


//--------------------- .nv.info._Z12reduce_naivePKfPfi --------------------------
	.section	.nv.info._Z12reduce_naivePKfPfi,"",@"SHT_CUDA_INFO"
	.sectionflags	@""
	.align	4


	//----- nvinfo : EIATTR_CUDA_API_VERSION
	.align		4
        /*0000*/ 	.byte	0x04, 0x37
        /*0002*/ 	.short	(.L_63 - .L_62)
.L_62:
        /*0004*/ 	.word	0x00000082


	//----- nvinfo : EIATTR_KPARAM_INFO
	.align		4
.L_63:
        /*0008*/ 	.byte	0x04, 0x17
        /*000a*/ 	.short	(.L_65 - .L_64)
.L_64:
        /*000c*/ 	.word	0x00000000
        /*0010*/ 	.short	0x0002
        /*0012*/ 	.short	0x0010
        /*0014*/ 	.byte	0x00, 0xf0, 0x11, 0x00


	//----- nvinfo : EIATTR_KPARAM_INFO
	.align		4
.L_65:
        /*0018*/ 	.byte	0x04, 0x17
        /*001a*/ 	.short	(.L_67 - .L_66)
.L_66:
        /*001c*/ 	.word	0x00000000
        /*0020*/ 	.short	0x0001
        /*0022*/ 	.short	0x0008
        /*0024*/ 	.byte	0x00, 0xf5, 0x21, 0x00


	//----- nvinfo : EIATTR_KPARAM_INFO
	.align		4
.L_67:
        /*0028*/ 	.byte	0x04, 0x17
        /*002a*/ 	.short	(.L_69 - .L_68)
.L_68:
        /*002c*/ 	.word	0x00000000
        /*0030*/ 	.short	0x0000
        /*0032*/ 	.short	0x0000
        /*0034*/ 	.byte	0x00, 0xf5, 0x21, 0x00


	//----- nvinfo : EIATTR_SPARSE_MMA_MASK
	.align		4
.L_69:
        /*0038*/ 	.byte	0x03, 0x50
        /*003a*/ 	.short	0x0000


	//----- nvinfo : EIATTR_MAXREG_COUNT
	.align		4
        /*003c*/ 	.byte	0x03, 0x1b
        /*003e*/ 	.short	0x00ff


	//----- nvinfo : EIATTR_NUM_BARRIERS
	.align		4
        /*0040*/ 	.byte	0x02, 0x4c
        /*0042*/ 	.byte	0x01
	.zero		1


	//----- nvinfo : EIATTR_MERCURY_ISA_VERSION
	.align		4
        /*0044*/ 	.byte	0x03, 0x5f
        /*0046*/ 	.short	0x0101


	//----- nvinfo : EIATTR_VRC_CTA_INIT_COUNT
	.align		4
        /*0048*/ 	.byte	0x02, 0x4a
	.zero		1
	.zero		1


	//----- nvinfo : EIATTR_EXIT_INSTR_OFFSETS
	.align		4
        /*004c*/ 	.byte	0x04, 0x1c
        /*004e*/ 	.short	(.L_71 - .L_70)


	//   ....[0]....
.L_70:
        /*0050*/ 	.word	0x00000220


	//   ....[1]....
        /*0054*/ 	.word	0x000002a0


	//----- nvinfo : EIATTR_CBANK_PARAM_SIZE
	.align		4
.L_71:
        /*0058*/ 	.byte	0x03, 0x19
        /*005a*/ 	.short	0x0014


	//----- nvinfo : EIATTR_PARAM_CBANK
	.align		4
        /*005c*/ 	.byte	0x04, 0x0a
        /*005e*/ 	.short	(.L_73 - .L_72)
	.align		4
.L_72:
        /*0060*/ 	.word	index@(.nv.constant0._Z12reduce_naivePKfPfi)
        /*0064*/ 	.short	0x0380
        /*0066*/ 	.short	0x0014


	//----- nvinfo : EIATTR_SW_WAR
	.align		4
.L_73:
        /*0068*/ 	.byte	0x04, 0x36
        /*006a*/ 	.short	(.L_75 - .L_74)
.L_74:
        /*006c*/ 	.word	0x00000008
.L_75:


//--------------------- .nv.info._Z15vector_add_vec4PK6float4S1_PS_i --------------------------
	.section	.nv.info._Z15vector_add_vec4PK6float4S1_PS_i,"",@"SHT_CUDA_INFO"
	.sectionflags	@""
	.align	4


	//----- nvinfo : EIATTR_CUDA_API_VERSION
	.align		4
        /*0000*/ 	.byte	0x04, 0x37
        /*0002*/ 	.short	(.L_77 - .L_76)
.L_76:
        /*0004*/ 	.word	0x00000082


	//----- nvinfo : EIATTR_KPARAM_INFO
	.align		4
.L_77:
        /*0008*/ 	.byte	0x04, 0x17
        /*000a*/ 	.short	(.L_79 - .L_78)
.L_78:
        /*000c*/ 	.word	0x00000000
        /*0010*/ 	.short	0x0003
        /*0012*/ 	.short	0x0018
        /*0014*/ 	.byte	0x00, 0xf0, 0x11, 0x00


	//----- nvinfo : EIATTR_KPARAM_INFO
	.align		4
.L_79:
        /*0018*/ 	.byte	0x04, 0x17
        /*001a*/ 	.short	(.L_81 - .L_80)
.L_80:
        /*001c*/ 	.word	0x00000000
        /*0020*/ 	.short	0x0002
        /*0022*/ 	.short	0x0010
        /*0024*/ 	.byte	0x00, 0xf5, 0x21, 0x00


	//----- nvinfo : EIATTR_KPARAM_INFO
	.align		4
.L_81:
        /*0028*/ 	.byte	0x04, 0x17
        /*002a*/ 	.short	(.L_83 - .L_82)
.L_82:
        /*002c*/ 	.word	0x00000000
        /*0030*/ 	.short	0x0001
        /*0032*/ 	.short	0x0008
        /*0034*/ 	.byte	0x00, 0xf5, 0x21, 0x00


	//----- nvinfo : EIATTR_KPARAM_INFO
	.align		4
.L_83:
        /*0038*/ 	.byte	0x04, 0x17
        /*003a*/ 	.short	(.L_85 - .L_84)
.L_84:
        /*003c*/ 	.word	0x00000000
        /*0040*/ 	.short	0x0000
        /*0042*/ 	.short	0x0000
        /*0044*/ 	.byte	0x00, 0xf5, 0x21, 0x00


	//----- nvinfo : EIATTR_SPARSE_MMA_MASK
	.align		4
.L_85:
        /*0048*/ 	.byte	0x03, 0x50
        /*004a*/ 	.short	0x0000


	//----- nvinfo : EIATTR_MAXREG_COUNT
	.align		4
        /*004c*/ 	.byte	0x03, 0x1b
        /*004e*/ 	.short	0x00ff


	//----- nvinfo : EIATTR_MERCURY_ISA_VERSION
	.align		4
        /*0050*/ 	.byte	0x03, 0x5f
        /*0052*/ 	.short	0x0101


	//----- nvinfo : EIATTR_VRC_CTA_INIT_COUNT
	.align		4
        /*0054*/ 	.byte	0x02, 0x4a
	.zero		1
	.zero		1


	//----- nvinfo : EIATTR_EXIT_INSTR_OFFSETS
	.align		4
        /*0058*/ 	.byte	0x04, 0x1c
        /*005a*/ 	.short	(.L_87 - .L_86)


	//   ....[0]....
.L_86:
        /*005c*/ 	.word	0x00000070


	//   ....[1]....
        /*0060*/ 	.word	0x00000160


	//----- nvinfo : EIATTR_CBANK_PARAM_SIZE
	.align		4
.L_87:
        /*0064*/ 	.byte	0x03, 0x19
        /*0066*/ 	.short	0x001c


	//----- nvinfo : EIATTR_PARAM_CBANK
	.align		4
        /*0068*/ 	.byte	0x04, 0x0a
        /*006a*/ 	.short	(.L_89 - .L_88)
	.align		4
.L_88:
        /*006c*/ 	.word	index@(.nv.constant0._Z15vector_add_vec4PK6float4S1_PS_i)
        /*0070*/ 	.short	0x0380
        /*0072*/ 	.short	0x001c


	//----- nvinfo : EIATTR_SW_WAR
	.align		4
.L_89:
        /*0074*/ 	.byte	0x04, 0x36
        /*0076*/ 	.short	(.L_91 - .L_90)
.L_90:
        /*0078*/ 	.word	0x00000008
.L_91:


//--------------------- .nv.info._Z16vector_add_naivePKfS0_Pfi --------------------------
	.section	.nv.info._Z16vector_add_naivePKfS0_Pfi,"",@"SHT_CUDA_INFO"
	.sectionflags	@""
	.align	4


	//----- nvinfo : EIATTR_CUDA_API_VERSION
	.align		4
        /*0000*/ 	.byte	0x04, 0x37
        /*0002*/ 	.short	(.L_93 - .L_92)
.L_92:
        /*0004*/ 	.word	0x00000082


	//----- nvinfo : EIATTR_KPARAM_INFO
	.align		4
.L_93:
        /*0008*/ 	.byte	0x04, 0x17
        /*000a*/ 	.short	(.L_95 - .L_94)
.L_94:
        /*000c*/ 	.word	0x00000000
        /*0010*/ 	.short	0x0003
        /*0012*/ 	.short	0x0018
        /*0014*/ 	.byte	0x00, 0xf0, 0x11, 0x00


	//----- nvinfo : EIATTR_KPARAM_INFO
	.align		4
.L_95:
        /*0018*/ 	.byte	0x04, 0x17
        /*001a*/ 	.short	(.L_97 - .L_96)
.L_96:
        /*001c*/ 	.word	0x00000000
        /*0020*/ 	.short	0x0002
        /*0022*/ 	.short	0x0010
        /*0024*/ 	.byte	0x00, 0xf5, 0x21, 0x00


	//----- nvinfo : EIATTR_KPARAM_INFO
	.align		4
.L_97:
        /*0028*/ 	.byte	0x04, 0x17
        /*002a*/ 	.short	(.L_99 - .L_98)
.L_98:
        /*002c*/ 	.word	0x00000000
        /*0030*/ 	.short	0x0001
        /*0032*/ 	.short	0x0008
        /*0034*/ 	.byte	0x00, 0xf5, 0x21, 0x00


	//----- nvinfo : EIATTR_KPARAM_INFO
	.align		4
.L_99:
        /*0038*/ 	.byte	0x04, 0x17
        /*003a*/ 	.short	(.L_101 - .L_100)
.L_100:
        /*003c*/ 	.word	0x00000000
        /*0040*/ 	.short	0x0000
        /*0042*/ 	.short	0x0000
        /*0044*/ 	.byte	0x00, 0xf5, 0x21, 0x00


	//----- nvinfo : EIATTR_SPARSE_MMA_MASK
	.align		4
.L_101:
        /*0048*/ 	.byte	0x03, 0x50
        /*004a*/ 	.short	0x0000


	//----- nvinfo : EIATTR_MAXREG_COUNT
	.align		4
        /*004c*/ 	.byte	0x03, 0x1b
        /*004e*/ 	.short	0x00ff


	//----- nvinfo : EIATTR_MERCURY_ISA_VERSION
	.align		4
        /*0050*/ 	.byte	0x03, 0x5f
        /*0052*/ 	.short	0x0101


	//----- nvinfo : EIATTR_VRC_CTA_INIT_COUNT
	.align		4
        /*0054*/ 	.byte	0x02, 0x4a
	.zero		1
	.zero		1


	//----- nvinfo : EIATTR_EXIT_INSTR_OFFSETS
	.align		4
        /*0058*/ 	.byte	0x04, 0x1c
        /*005a*/ 	.short	(.L_103 - .L_102)


	//   ....[0]....
.L_102:
        /*005c*/ 	.word	0x00000070


	//   ....[1]....
        /*0060*/ 	.word	0x00000130


	//----- nvinfo : EIATTR_CBANK_PARAM_SIZE
	.align		4
.L_103:
        /*0064*/ 	.byte	0x03, 0x19
        /*0066*/ 	.short	0x001c


	//----- nvinfo : EIATTR_PARAM_CBANK
	.align		4
        /*0068*/ 	.byte	0x04, 0x0a
        /*006a*/ 	.short	(.L_105 - .L_104)
	.align		4
.L_104:
        /*006c*/ 	.word	index@(.nv.constant0._Z16vector_add_naivePKfS0_Pfi)
        /*0070*/ 	.short	0x0380
        /*0072*/ 	.short	0x001c


	//----- nvinfo : EIATTR_SW_WAR
	.align		4
.L_105:
        /*0074*/ 	.byte	0x04, 0x36
        /*0076*/ 	.short	(.L_107 - .L_106)
.L_106:
        /*0078*/ 	.word	0x00000008
.L_107:


//--------------------- .nv.callgraph             --------------------------
	.section	.nv.callgraph,"",@"SHT_CUDA_CALLGRAPH"
	.align	4
	.sectionentsize	8
	.align		4
        /*0000*/ 	.word	0x00000000
	.align		4
        /*0004*/ 	.word	0xffffffff
	.align		4
        /*0008*/ 	.word	0x00000000
	.align		4
        /*000c*/ 	.word	0xfffffffe
	.align		4
        /*0010*/ 	.word	0x00000000
	.align		4
        /*0014*/ 	.word	0xfffffffd
	.align		4
        /*0018*/ 	.word	0x00000000
	.align		4
        /*001c*/ 	.word	0xfffffffc


//--------------------- .text._Z19reduce_warp_shufflePKfPfi --------------------------
	.section	.text._Z19reduce_warp_shufflePKfPfi,"ax",@progbits
	.align	128
        .global         _Z19reduce_warp_shufflePKfPfi
        .type           _Z19reduce_warp_shufflePKfPfi,@function
        .size           _Z19reduce_warp_shufflePKfPfi,(.L_x_9 - _Z19reduce_warp_shufflePKfPfi)
        .other          _Z19reduce_warp_shufflePKfPfi,@"STO_CUDA_ENTRY STV_DEFAULT"
_Z19reduce_warp_shufflePKfPfi:
.text._Z19reduce_warp_shufflePKfPfi:
[----:B------:R-:W-:Y:S01]  /*0000*/  LDC R1, c[0x0][0x37c] ;  /* 0x0000df00ff017b82 */ /* 0x000fe20000000800 */
[----:B------:R-:W0:Y:S01]  /*0010*/  S2R R3, SR_TID.X ;  /* 0x0000000000037919 */ /* 0x000e220000002100 */
[----:B------:R-:W0:Y:S01]  /*0020*/  LDCU UR5, c[0x0][0x360] ;  /* 0x00006c00ff0577ac */ /* 0x000e220008000800 */
[----:B------:R-:W-:Y:S01]  /*0030*/  HFMA2 R2, -RZ, RZ, 0, 0 ;  /* 0x00000000ff027431 */ /* 0x000fe200000001ff */
[----:B------:R-:W0:Y:S01]  /*0040*/  S2R R0, SR_CTAID.X ;  /* 0x0000000000007919 */ /* 0x000e220000002500 */
[----:B------:R-:W1:Y:S01]  /*0050*/  LDCU UR4, c[0x0][0x390] ;  /* 0x00007200ff0477ac */ /* 0x000e620008000800 */
[----:B------:R-:W2:Y:S01]  /*0060*/  LDCU.64 UR6, c[0x0][0x358] ;  /* 0x00006b00ff0677ac */ /* 0x000ea20008000a00 */
[----:B0-----:R-:W-:-:S05]  /*0070*/  IMAD R7, R0, UR5, R3 ;  /* 0x0000000500077c24 */ /* 0x001fca000f8e0203 */
[----:B-1----:R-:W-:-:S13]  /*0080*/  ISETP.GE.AND P0, PT, R7, UR4, PT ;  /* 0x0000000407007c0c */ /* 0x002fda000bf06270 */
[----:B------:R-:W0:Y:S02]  /*0090*/  @!P0 LDC.64 R4, c[0x0][0x380] ;  /* 0x0000e000ff048b82 */ /* 0x000e240000000a00 */
[----:B0-----:R-:W-:-:S05]  /*00a0*/  @!P0 IMAD.WIDE R4, R7, 0x4, R4 ;  /* 0x0000000407048825 */ /* 0x001fca00078e0204 */
[----:B--2---:R-:W2:Y:S01]  /*00b0*/  @!P0 LDG.E R2, desc[UR6][R4.64] ;  /* 0x0000000604028981 */ /* 0x004ea2000c1e1900 */
[C---:B------:R-:W-:Y:S02]  /*00c0*/  LOP3.LUT P0, R10, R3.reuse, 0x1f, RZ, 0xc0, !PT ;  /* 0x0000001f030a7812 */ /* 0x040fe4000780c0ff */
[----:B------:R-:W-:-:S11]  /*00d0*/  ISETP.GT.U32.AND P1, PT, R3, 0x1f, PT ;  /* 0x0000001f0300780c */ /* 0x000fd60003f24070 */
[----:B------:R-:W0:Y:S01]  /*00e0*/  @!P0 S2R R11, SR_CgaCtaId ;  /* 0x00000000000b8919 */ /* 0x000e220000008800 */
[----:B--2---:R-:W1:Y:S02]  /*00f0*/  SHFL.DOWN PT, R7, R2, 0x10, 0x1f ;  /* 0x0a001f0002077f89 */ /* 0x004e6400000e0000 */
[----:B-1----:R-:W-:Y:S01]  /*0100*/  FADD R7, R7, R2 ;  /* 0x0000000207077221 */ /* 0x002fe20000000000 */
[----:B------:R-:W-:-:S04]  /*0110*/  @!P0 MOV R2, 0x400 ;  /* 0x0000040000028802 */ /* 0x000fc80000000f00 */
[----:B------:R-:W1:Y:S01]  /*0120*/  SHFL.DOWN PT, R6, R7, 0x8, 0x1f ;  /* 0x09001f0007067f89 */ /* 0x000e6200000e0000 */
[----:B0-----:R-:W-:-:S04]  /*0130*/  @!P0 LEA R2, R11, R2, 0x18 ;  /* 0x000000020b028211 */ /* 0x001fc800078ec0ff */
[----:B------:R-:W-:Y:S01]  /*0140*/  @!P0 LEA.HI R2, R3, R2, RZ, 0x1d ;  /* 0x0000000203028211 */ /* 0x000fe200078fe8ff */
[----:B-1----:R-:W-:-:S05]  /*0150*/  FADD R6, R7, R6 ;  /* 0x0000000607067221 */ /* 0x002fca0000000000 */
[----:B------:R-:W0:Y:S02]  /*0160*/  SHFL.DOWN PT, R9, R6, 0x4, 0x1f ;  /* 0x08801f0006097f89 */ /* 0x000e2400000e0000 */
[----:B0-----:R-:W-:-:S05]  /*0170*/  FADD R9, R6, R9 ;  /* 0x0000000906097221 */ /* 0x001fca0000000000 */
[----:B------:R-:W0:Y:S02]  /*0180*/  SHFL.DOWN PT, R8, R9, 0x2, 0x1f ;  /* 0x08401f0009087f89 */ /* 0x000e2400000e0000 */
[----:B0-----:R-:W-:-:S05]  /*0190*/  FADD R8, R9, R8 ;  /* 0x0000000809087221 */ /* 0x001fca0000000000 */
[----:B------:R-:W0:Y:S02]  /*01a0*/  SHFL.DOWN PT, R5, R8, 0x1, 0x1f ;  /* 0x08201f0008057f89 */ /* 0x000e2400000e0000 */
[----:B0-----:R-:W-:-:S05]  /*01b0*/  FADD R5, R8, R5 ;  /* 0x0000000508057221 */ /* 0x001fca0000000000 */
[----:B------:R0:W-:Y:S01]  /*01c0*/  @!P0 STS [R2], R5 ;  /* 0x0000000502008388 */ /* 0x0001e20000000800 */
[----:B------:R-:W-:Y:S06]  /*01d0*/  BAR.SYNC.DEFER_BLOCKING 0x0 ;  /* 0x0000000000007b1d */ /* 0x000fec0000010000 */
[----:B------:R-:W-:Y:S05]  /*01e0*/  @P1 EXIT ;  /* 0x000000000000194d */ /* 0x000fea0003800000 */
[----:B------:R-:W-:-:S06]  /*01f0*/  USHF.R.U32.HI UR4, URZ, 0x5, UR5 ;  /* 0x00000005ff047899 */ /* 0x000fcc0008011605 */
[----:B------:R-:W-:-:S13]  /*0200*/  ISETP.GE.U32.AND P0, PT, R3, UR4, PT ;  /* 0x0000000403007c0c */ /* 0x000fda000bf06070 */
[----:B0-----:R-:W0:Y:S01]  /*0210*/  @!P0 S2R R5, SR_CgaCtaId ;  /* 0x0000000000058919 */ /* 0x001e220000008800 */
[----:B------:R-:W-:-:S04]  /*0220*/  @!P0 MOV R2, 0x400 ;  /* 0x0000040000028802 */ /* 0x000fc80000000f00 */
[----:B0-----:R-:W-:Y:S02]  /*0230*/  @!P0 LEA R5, R5, R2, 0x18 ;  /* 0x0000000205058211 */ /* 0x001fe400078ec0ff */
[----:B------:R-:W-:Y:S02]  /*0240*/  MOV R2, RZ ;  /* 0x000000ff00027202 */ /* 0x000fe40000000f00 */
[----:B------:R-:W-:-:S05]  /*0250*/  @!P0 LEA R10, R10, R5, 0x2 ;  /* 0x000000050a0a8211 */ /* 0x000fca00078e10ff */
[----:B------:R-:W0:Y:S01]  /*0260*/  @!P0 LDS R2, [R10] ;  /* 0x000000000a028984 */ /* 0x000e220000000800 */
[----:B------:R-:W-:-:S03]  /*0270*/  ISETP.NE.AND P0, PT, R3, RZ, PT ;  /* 0x000000ff0300720c */ /* 0x000fc60003f05270 */
[----:B0-----:R-:W0:Y:S02]  /*0280*/  SHFL.DOWN PT, R5, R2, 0x10, 0x1f ;  /* 0x0a001f0002057f89 */ /* 0x001e2400000e0000 */
[----:B0-----:R-:W-:-:S05]  /*0290*/  FADD R5, R5, R2 ;  /* 0x0000000205057221 */ /* 0x001fca0000000000 */
[----:B------:R-:W0:Y:S02]  /*02a0*/  SHFL.DOWN PT, R4, R5, 0x8, 0x1f ;  /* 0x09001f0005047f89 */ /* 0x000e2400000e0000 */
[----:B0-----:R-:W-:-:S05]  /*02b0*/  FADD R4, R5, R4 ;  /* 0x0000000405047221 */ /* 0x001fca0000000000 */
[----:B------:R-:W0:Y:S02]  /*02c0*/  SHFL.DOWN PT, R7, R4, 0x4, 0x1f ;  /* 0x08801f0004077f89 */ /* 0x000e2400000e0000 */
[----:B0-----:R-:W-:-:S05]  /*02d0*/  FADD R7, R4, R7 ;  /* 0x0000000704077221 */ /* 0x001fca0000000000 */
[----:B------:R-:W0:Y:S02]  /*02e0*/  SHFL.DOWN PT, R6, R7, 0x2, 0x1f ;  /* 0x08401f0007067f89 */ /* 0x000e2400000e0000 */
[----:B0-----:R-:W-:-:S05]  /*02f0*/  FADD R6, R7, R6 ;  /* 0x0000000607067221 */ /* 0x001fca0000000000 */
[----:B------:R0:W1:Y:S01]  /*0300*/  SHFL.DOWN PT, R9, R6, 0x1, 0x1f ;  /* 0x08201f0006097f89 */ /* 0x00006200000e0000 */
[----:B------:R-:W-:Y:S05]  /*0310*/  @P0 EXIT ;  /* 0x000000000000094d */ /* 0x000fea0003800000 */
[----:B------:R-:W2:Y:S01]  /*0320*/  LDC.64 R2, c[0x0][0x388] ;  /* 0x0000e200ff027b82 */ /* 0x000ea20000000a00 */
[----:B-1----:R-:W-:Y:S01]  /*0330*/  FADD R9, R6, R9 ;  /* 0x0000000906097221 */ /* 0x002fe20000000000 */
[----:B--2---:R-:W-:-:S05]  /*0340*/  IMAD.WIDE.U32 R2, R0, 0x4, R2 ;  /* 0x0000000400027825 */ /* 0x004fca00078e0002 */
[----:B------:R-:W-:Y:S01]  /*0350*/  STG.E desc[UR6][R2.64], R9 ;  /* 0x0000000902007986 */ /* 0x000fe2000c101906 */
[----:B------:R-:W-:Y:S05]  /*0360*/  EXIT ;  /* 0x000000000000794d */ /* 0x000fea0003800000 */
.L_x_0:
[----:B------:R-:W-:-:S00]  /*0370*/  BRA `(.L_x_0) ;  /* 0xfffffffc00fc7947 */ /* 0x000fc0000383ffff */
[----:B------:R-:W-:-:S00]  /*0380*/  NOP ;  /* 0x0000000000007918 */ /* 0x000fc00000000000 */
[----:B------:R-:W-:-:S00]  /*0390*/  NOP ;  /* 0x0000000000007918 */ /* 0x000fc00000000000 */
[----:B------:R-:W-:-:S00]  /*03a0*/  NOP ;  /* 0x0000000000007918 */ /* 0x000fc00000000000 */
[----:B------:R-:W-:-:S00]  /*03b0*/  NOP ;  /* 0x0000000000007918 */ /* 0x000fc00000000000 */
[----:B------:R-:W-:-:S00]  /*03c0*/  NOP ;  /* 0x0000000000007918 */ /* 0x000fc00000000000 */
[----:B------:R-:W-:-:S00]  /*03d0*/  NOP ;  /* 0x0000000000007918 */ /* 0x000fc00000000000 */
[----:B------:R-:W-:-:S00]  /*03e0*/  NOP ;  /* 0x0000000000007918 */ /* 0x000fc00000000000 */
[----:B------:R-:W-:-:S00]  /*03f0*/  NOP ;  /* 0x0000000000007918 */ /* 0x000fc00000000000 */
.L_x_9:


//--------------------- .text._Z17reduce_sequentialPKfPfi --------------------------
	.section	.text._Z17reduce_sequentialPKfPfi,"ax",@progbits
	.align	128
        .global         _Z17reduce_sequentialPKfPfi
        .type           _Z17reduce_sequentialPKfPfi,@function
        .size           _Z17reduce_sequentialPKfPfi,(.L_x_10 - _Z17reduce_sequentialPKfPfi)
        .other          _Z17reduce_sequentialPKfPfi,@"STO_CUDA_ENTRY STV_DEFAULT"
_Z17reduce_sequentialPKfPfi:
.text._Z17reduce_sequentialPKfPfi:
[----:B------:R-:W-:Y:S01]  /*0000*/  LDC R1, c[0x0][0x37c] ;  /* 0x0000df00ff017b82 */ /* 0x000fe20000000800 */
[----:B------:R-:W0:Y:S01]  /*0010*/  S2R R6, SR_TID.X ;  /* 0x0000000000067919 */ /* 0x000e220000002100 */
[----:B------:R-:W0:Y:S01]  /*0020*/  LDCU UR8, c[0x0][0x360] ;  /* 0x00006c00ff0877ac */ /* 0x000e220008000800 */
[----:B------:R-:W-:Y:S01]  /*0030*/  IMAD.MOV.U32 R4, RZ, RZ, RZ ;  /* 0x000000ffff047224 */ /* 0x000fe200078e00ff */
        /* <DEDUP_REMOVED lines=8> */
[----:B------:R-:W0:Y:S01]  /*00c0*/  S2UR UR5, SR_CgaCtaId ;  /* 0x00000000000579c3 */ /* 0x000e220000008800 */
[----:B------:R-:W-:Y:S01]  /*00d0*/  IMAD.U32 R0, RZ, RZ, UR8 ;  /* 0x00000008ff007e24 */ /* 0x000fe2000f8e00ff */
[----:B------:R-:W-:Y:S01]  /*00e0*/  UMOV UR4, 0x400 ;  /* 0x0000040000047882 */ /* 0x000fe20000000000 */
[----:B------:R-:W-:-:S03]  /*00f0*/  ISETP.NE.AND P0, PT, R6, RZ, PT ;  /* 0x000000ff0600720c */ /* 0x000fc60003f05270 */
[----:B------:R-:W-:Y:S01]  /*0100*/  ISETP.GE.U32.AND P1, PT, R0, 0x2, PT ;  /* 0x000000020000780c */ /* 0x000fe20003f26070 */
[----:B0-----:R-:W-:-:S06]  /*0110*/  ULEA UR4, UR5, UR4, 0x18 ;  /* 0x0000000405047291 */ /* 0x001fcc000f8ec0ff */
[----:B------:R-:W-:-:S05]  /*0120*/  LEA R5, R6, UR4, 0x2 ;  /* 0x0000000406057c11 */ /* 0x000fca000f8e10ff */
[----:B--2---:R0:W-:Y:S01]  /*0130*/  STS [R5], R4 ;  /* 0x0000000405007388 */ /* 0x0041e20000000800 */
[----:B------:R-:W-:Y:S06]  /*0140*/  BAR.SYNC.DEFER_BLOCKING 0x0 ;  /* 0x0000000000007b1d */ /* 0x000fec0000010000 */
[----:B------:R-:W-:Y:S05]  /*0150*/  @!P1 BRA `(.L_x_1) ;  /* 0x00000000002c9947 */ /* 0x000fea0003800000 */
.L_x_2:
[----:B------:R-:W-:-:S04]  /*0160*/  SHF.R.U32.HI R8, RZ, 0x1, R0 ;  /* 0x00000001ff087819 */ /* 0x000fc80000011600 */
[----:B------:R-:W-:-:S13]  /*0170*/  ISETP.GE.U32.AND P1, PT, R6, R8, PT ;  /* 0x000000080600720c */ /* 0x000fda0003f26070 */
[----:B------:R-:W-:Y:S01]  /*0180*/  @!P1 LEA R2, R8, R5, 0x2 ;  /* 0x0000000508029211 */ /* 0x000fe200078e10ff */
[----:B------:R-:W-:Y:S05]  /*0190*/  @!P1 LDS R3, [R5] ;  /* 0x0000000005039984 */ /* 0x000fea0000000800 */
[----:B------:R-:W0:Y:S02]  /*01a0*/  @!P1 LDS R2, [R2] ;  /* 0x0000000002029984 */ /* 0x000e240000000800 */
[----:B0-----:R-:W-:-:S05]  /*01b0*/  @!P1 FADD R4, R2, R3 ;  /* 0x0000000302049221 */ /* 0x001fca0000000000 */
[----:B------:R1:W-:Y:S01]  /*01c0*/  @!P1 STS [R5], R4 ;  /* 0x0000000405009388 */ /* 0x0003e20000000800 */
[----:B------:R-:W-:Y:S01]  /*01d0*/  BAR.SYNC.DEFER_BLOCKING 0x0 ;  /* 0x0000000000007b1d */ /* 0x000fe20000010000 */
[----:B------:R-:W-:Y:S01]  /*01e0*/  ISETP.GT.U32.AND P1, PT, R0, 0x3, PT ;  /* 0x000000030000780c */ /* 0x000fe20003f24070 */
[----:B------:R-:W-:-:S12]  /*01f0*/  IMAD.MOV.U32 R0, RZ, RZ, R8 ;  /* 0x000000ffff007224 */ /* 0x000fd800078e0008 */
[----:B-1----:R-:W-:Y:S05]  /*0200*/  @P1 BRA `(.L_x_2) ;  /* 0xfffffffc00d41947 */ /* 0x002fea000383ffff */
.L_x_1:
[----:B------:R-:W-:Y:S05]  /*0210*/  @P0 EXIT ;  /* 0x000000000000094d */ /* 0x000fea0003800000 */
[----:B------:R-:W1:Y:S01]  /*0220*/  S2UR UR5, SR_CgaCtaId ;  /* 0x00000000000579c3 */ /* 0x000e620000008800 */
[----:B------:R-:W-:-:S07]  /*0230*/  UMOV UR4, 0x400 ;  /* 0x0000040000047882 */ /* 0x000fce0000000000 */
[----:B------:R-:W2:Y:S01]  /*0240*/  LDC.64 R2, c[0x0][0x388] ;  /* 0x0000e200ff027b82 */ /* 0x000ea20000000a00 */
[----:B-1----:R-:W-:Y:S01]  /*0250*/  ULEA UR4, UR5, UR4, 0x18 ;  /* 0x0000000405047291 */ /* 0x002fe2000f8ec0ff */
[----:B--2---:R-:W-:-:S08]  /*0260*/  IMAD.WIDE.U32 R2, R7, 0x4, R2 ;  /* 0x0000000407027825 */ /* 0x004fd000078e0002 */
[----:B0-----:R-:W0:Y:S04]  /*0270*/  LDS R5, [UR4] ;  /* 0x00000004ff057984 */ /* 0x001e280008000800 */
[----:B0-----:R-:W-:Y:S01]  /*0280*/  STG.E desc[UR6][R2.64], R5 ;  /* 0x0000000502007986 */ /* 0x001fe2000c101906 */
[----:B------:R-:W-:Y:S05]  /*0290*/  EXIT ;  /* 0x000000000000794d */ /* 0x000fea0003800000 */
.L_x_3:
        /* <DEDUP_REMOVED lines=14> */
.L_x_10:


//--------------------- .text._Z12reduce_naivePKfPfi --------------------------
	.section	.text._Z12reduce_naivePKfPfi,"ax",@progbits
	.align	128
        .global         _Z12reduce_naivePKfPfi
        .type           _Z12reduce_naivePKfPfi,@function
        .size           _Z12reduce_naivePKfPfi,(.L_x_11 - _Z12reduce_naivePKfPfi)
        .other          _Z12reduce_naivePKfPfi,@"STO_CUDA_ENTRY STV_DEFAULT"
_Z12reduce_naivePKfPfi:
.text._Z12reduce_naivePKfPfi:
        /* <DEDUP_REMOVED lines=13> */
[----:B------:R-:W-:Y:S01]  /*00d0*/  UMOV UR4, 0x400 ;  /* 0x0000040000047882 */ /* 0x000fe20000000000 */
[----:B------:R-:W-:Y:S01]  /*00e0*/  UISETP.GE.U32.AND UP0, UPT, UR8, 0x2, UPT ;  /* 0x000000020800788c */ /* 0x000fe2000bf06070 */
[----:B------:R-:W-:Y:S01]  /*00f0*/  ISETP.NE.AND P0, PT, R7, RZ, PT ;  /* 0x000000ff0700720c */ /* 0x000fe20003f05270 */
[----:B0-----:R-:W-:-:S06]  /*0100*/  ULEA UR4, UR5, UR4, 0x18 ;  /* 0x0000000405047291 */ /* 0x001fcc000f8ec0ff */
[----:B------:R-:W-:-:S05]  /*0110*/  LEA R5, R7, UR4, 0x2 ;  /* 0x0000000407057c11 */ /* 0x000fca000f8e10ff */
[----:B--2---:R0:W-:Y:S01]  /*0120*/  STS [R5], R0 ;  /* 0x0000000005007388 */ /* 0x0041e20000000800 */
[----:B------:R-:W-:Y:S06]  /*0130*/  BAR.SYNC.DEFER_BLOCKING 0x0 ;  /* 0x0000000000007b1d */ /* 0x000fec0000010000 */
[----:B------:R-:W-:Y:S05]  /*0140*/  BRA.U !UP0, `(.L_x_4) ;  /* 0x0000000108347547 */ /* 0x000fea000b800000 */
[----:B0-----:R-:W-:-:S07]  /*0150*/  IMAD.MOV.U32 R0, RZ, RZ, 0x1 ;  /* 0x00000001ff007424 */ /* 0x001fce00078e00ff */
.L_x_5:
[----:B------:R-:W-:-:S05]  /*0160*/  SHF.L.U32 R8, R0, 0x1, RZ ;  /* 0x0000000100087819 */ /* 0x000fca00000006ff */
[----:B------:R-:W-:-:S05]  /*0170*/  VIADD R2, R8, 0xffffffff ;  /* 0xffffffff08027836 */ /* 0x000fca0000000000 */
[----:B------:R-:W-:-:S13]  /*0180*/  LOP3.LUT P1, RZ, R2, R7, RZ, 0xc0, !PT ;  /* 0x0000000702ff7212 */ /* 0x000fda000782c0ff */
[----:B------:R-:W-:Y:S01]  /*0190*/  @!P1 LEA R2, R0, R5, 0x2 ;  /* 0x0000000500029211 */ /* 0x000fe200078e10ff */
[----:B------:R-:W-:Y:S01]  /*01a0*/  @!P1 LDS R3, [R5] ;  /* 0x0000000005039984 */ /* 0x000fe20000000800 */
[----:B------:R-:W-:-:S04]  /*01b0*/  MOV R0, R8 ;  /* 0x0000000800007202 */ /* 0x000fc80000000f00 */
[----:B------:R-:W0:Y:S02]  /*01c0*/  @!P1 LDS R2, [R2] ;  /* 0x0000000002029984 */ /* 0x000e240000000800 */
[----:B0-----:R-:W-:-:S05]  /*01d0*/  @!P1 FADD R4, R2, R3 ;  /* 0x0000000302049221 */ /* 0x001fca0000000000 */
[----:B------:R1:W-:Y:S01]  /*01e0*/  @!P1 STS [R5], R4 ;  /* 0x0000000405009388 */ /* 0x0003e20000000800 */
[----:B------:R-:W-:Y:S01]  /*01f0*/  BAR.SYNC.DEFER_BLOCKING 0x0 ;  /* 0x0000000000007b1d */ /* 0x000fe20000010000 */
[----:B------:R-:W-:-:S13]  /*0200*/  ISETP.GE.U32.AND P1, PT, R8, UR8, PT ;  /* 0x0000000808007c0c */ /* 0x000fda000bf26070 */
[----:B-1----:R-:W-:Y:S05]  /*0210*/  @!P1 BRA `(.L_x_5) ;  /* 0xfffffffc00d09947 */ /* 0x002fea000383ffff */
.L_x_4:
        /* <DEDUP_REMOVED lines=9> */
.L_x_6:
        /* <DEDUP_REMOVED lines=13> */
.L_x_11:


//--------------------- .text._Z15vector_add_vec4PK6float4S1_PS_i --------------------------
	.section	.text._Z15vector_add_vec4PK6float4S1_PS_i,"ax",@progbits
	.align	128
        .global         _Z15vector_add_vec4PK6float4S1_PS_i
        .type           _Z15vector_add_vec4PK6float4S1_PS_i,@function
        .size           _Z15vector_add_vec4PK6float4S1_PS_i,(.L_x_12 - _Z15vector_add_vec4PK6float4S1_PS_i)
        .other          _Z15vector_add_vec4PK6float4S1_PS_i,@"STO_CUDA_ENTRY STV_DEFAULT"
_Z15vector_add_vec4PK6float4S1_PS_i:
.text._Z15vector_add_vec4PK6float4S1_PS_i:
[----:B------:R-:W-:Y:S01]  /*0000*/  LDC R1, c[0x0][0x37c] ;  /* 0x0000df00ff017b82 */ /* 0x000fe20000000800 */
[----:B------:R-:W0:Y:S07]  /*0010*/  S2R R0, SR_TID.X ;  /* 0x0000000000007919 */ /* 0x000e2e0000002100 */
[----:B------:R-:W0:Y:S01]  /*0020*/  S2UR UR4, SR_CTAID.X ;  /* 0x00000000000479c3 */ /* 0x000e220000002500 */
[----:B------:R-:W1:Y:S07]  /*0030*/  LDCU UR5, c[0x0][0x398] ;  /* 0x00007300ff0577ac */ /* 0x000e6e0008000800 */
[----:B------:R-:W0:Y:S02]  /*0040*/  LDC R9, c[0x0][0x360] ;  /* 0x0000d800ff097b82 */ /* 0x000e240000000800 */
[----:B0-----:R-:W-:-:S05]  /*0050*/  IMAD R9, R9, UR4, R0 ;  /* 0x0000000409097c24 */ /* 0x001fca000f8e0200 */
[----:B-1----:R-:W-:-:S13]  /*0060*/  ISETP.GE.AND P0, PT, R9, UR5, PT ;  /* 0x0000000509007c0c */ /* 0x002fda000bf06270 */
[----:B------:R-:W-:Y:S05]  /*0070*/  @P0 EXIT ;  /* 0x000000000000094d */ /* 0x000fea0003800000 */
[----:B------:R-:W0:Y:S01]  /*0080*/  LDC.64 R2, c[0x0][0x380] ;  /* 0x0000e000ff027b82 */ /* 0x000e220000000a00 */
[----:B------:R-:W1:Y:S07]  /*0090*/  LDCU.64 UR4, c[0x0][0x358] ;  /* 0x00006b00ff0477ac */ /* 0x000e6e0008000a00 */
[----:B------:R-:W2:Y:S08]  /*00a0*/  LDC.64 R4, c[0x0][0x388] ;  /* 0x0000e200ff047b82 */ /* 0x000eb00000000a00 */
[----:B------:R-:W3:Y:S01]  /*00b0*/  LDC.64 R6, c[0x0][0x390] ;  /* 0x0000e400ff067b82 */ /* 0x000ee20000000a00 */
[----:B0-----:R-:W-:-:S05]  /*00c0*/  IMAD.WIDE R2, R9, 0x10, R2 ;  /* 0x0000001009027825 */ /* 0x001fca00078e0202 */
[----:B-1----:R-:W4:Y:S01]  /*00d0*/  LDG.E.128 R12, desc[UR4][R2.64] ;  /* 0x00000004020c7981 */ /* 0x002f22000c1e1d00 */
[----:B--2---:R-:W-:-:S05]  /*00e0*/  IMAD.WIDE R4, R9, 0x10, R4 ;  /* 0x0000001009047825 */ /* 0x004fca00078e0204 */
[----:B------:R-:W4:Y:S01]  /*00f0*/  LDG.E.128 R16, desc[UR4][R4.64] ;  /* 0x0000000404107981 */ /* 0x000f22000c1e1d00 */
[----:B---3--:R-:W-:-:S04]  /*0100*/  IMAD.WIDE R6, R9, 0x10, R6 ;  /* 0x0000001009067825 */ /* 0x008fc800078e0206 */
[----:B----4-:R-:W-:Y:S01]  /*0110*/  FADD R12, R12, R16 ;  /* 0x000000100c0c7221 */ /* 0x010fe20000000000 */
[----:B------:R-:W-:Y:S01]  /*0120*/  FADD R13, R13, R17 ;  /* 0x000000110d0d7221 */ /* 0x000fe20000000000 */
[----:B------:R-:W-:Y:S01]  /*0130*/  FADD R14, R14, R18 ;  /* 0x000000120e0e7221 */ /* 0x000fe20000000000 */
[----:B------:R-:W-:-:S05]  /*0140*/  FADD R15, R15, R19 ;  /* 0x000000130f0f7221 */ /* 0x000fca0000000000 */
[----:B------:R-:W-:Y:S01]  /*0150*/  STG.E.128 desc[UR4][R6.64], R12 ;  /* 0x0000000c06007986 */ /* 0x000fe2000c101d04 */
[----:B------:R-:W-:Y:S05]  /*0160*/  EXIT ;  /* 0x000000000000794d */ /* 0x000fea0003800000 */
.L_x_7:
        /* <DEDUP_REMOVED lines=9> */
.L_x_12:


//--------------------- .text._Z16vector_add_naivePKfS0_Pfi --------------------------
	.section	.text._Z16vector_add_naivePKfS0_Pfi,"ax",@progbits
	.align	128
        .global         _Z16vector_add_naivePKfS0_Pfi
        .type           _Z16vector_add_naivePKfS0_Pfi,@function
        .size           _Z16vector_add_naivePKfS0_Pfi,(.L_x_13 - _Z16vector_add_naivePKfS0_Pfi)
        .other          _Z16vector_add_naivePKfS0_Pfi,@"STO_CUDA_ENTRY STV_DEFAULT"
_Z16vector_add_naivePKfS0_Pfi:
.text._Z16vector_add_naivePKfS0_Pfi:
        /* <DEDUP_REMOVED lines=12> */
[----:B0-----:R-:W-:-:S06]  /*00c0*/  IMAD.WIDE R2, R9, 0x4, R2 ;  /* 0x0000000409027825 */ /* 0x001fcc00078e0202 */
[----:B-1----:R-:W4:Y:S01]  /*00d0*/  LDG.E R2, desc[UR4][R2.64] ;  /* 0x0000000402027981 */ /* 0x002f22000c1e1900 */
[----:B--2---:R-:W-:-:S06]  /*00e0*/  IMAD.WIDE R4, R9, 0x4, R4 ;  /* 0x0000000409047825 */ /* 0x004fcc00078e0204 */
[----:B------:R-:W4:Y:S01]  /*00f0*/  LDG.E R5, desc[UR4][R4.64] ;  /* 0x0000000404057981 */ /* 0x000f22000c1e1900 */
[----:B---3--:R-:W-:-:S04]  /*0100*/  IMAD.WIDE R6, R9, 0x4, R6 ;  /* 0x0000000409067825 */ /* 0x008fc800078e0206 */
[----:B----4-:R-:W-:-:S05]  /*0110*/  FADD R9, R2, R5 ;  /* 0x0000000502097221 */ /* 0x010fca0000000000 */
[----:B------:R-:W-:Y:S01]  /*0120*/  STG.E desc[UR4][R6.64], R9 ;  /* 0x0000000906007986 */ /* 0x000fe2000c101904 */
[----:B------:R-:W-:Y:S05]  /*0130*/  EXIT ;  /* 0x000000000000794d */ /* 0x000fea0003800000 */
.L_x_8:
        /* <DEDUP_REMOVED lines=12> */
.L_x_13:


//--------------------- .nv.shared._Z19reduce_warp_shufflePKfPfi --------------------------
	.section	.nv.shared._Z19reduce_warp_shufflePKfPfi,"aw",@nobits
	.sectionflags	@""
	.align	16
.nv.shared._Z19reduce_warp_shufflePKfPfi:
	.zero		1152


//--------------------- .nv.shared.reserved.0     --------------------------
	.section	.nv.shared.reserved.0,"aw",@nobits
	.weak		__nv_reservedSMEM_offset_0_alias
	.size		__nv_reservedSMEM_offset_0_alias, 0, 64
	.other		__nv_reservedSMEM_offset_0_alias,@"STO_CUDA_RESERVED_SHARED STV_DEFAULT"
__nv_reservedSMEM_offset_0_alias:
	.zero		0
	.zero		64


//--------------------- .nv.shared._Z17reduce_sequentialPKfPfi --------------------------
	.section	.nv.shared._Z17reduce_sequentialPKfPfi,"aw",@nobits
	.sectionflags	@""
	.align	16
	.zero		1024


//--------------------- .nv.shared._Z12reduce_naivePKfPfi --------------------------
	.section	.nv.shared._Z12reduce_naivePKfPfi,"aw",@nobits
	.sectionflags	@""
	.align	16
	.zero		1024


//--------------------- .nv.shared._Z15vector_add_vec4PK6float4S1_PS_i --------------------------
	.section	.nv.shared._Z15vector_add_vec4PK6float4S1_PS_i,"aw",@nobits
	.sectionflags	@""
	.align	16
	.zero		1024


//--------------------- .nv.shared._Z16vector_add_naivePKfS0_Pfi --------------------------
	.section	.nv.shared._Z16vector_add_naivePKfS0_Pfi,"aw",@nobits
	.sectionflags	@""
	.align	16
	.zero		1024


//--------------------- .nv.constant0._Z19reduce_warp_shufflePKfPfi --------------------------
	.section	.nv.constant0._Z19reduce_warp_shufflePKfPfi,"a",@progbits
	.sectionflags	@""
	.align	4
.nv.constant0._Z19reduce_warp_shufflePKfPfi:
	.zero		916


//--------------------- .nv.constant0._Z17reduce_sequentialPKfPfi --------------------------
	.section	.nv.constant0._Z17reduce_sequentialPKfPfi,"a",@progbits
	.sectionflags	@""
	.align	4
.nv.constant0._Z17reduce_sequentialPKfPfi:
	.zero		916


//--------------------- .nv.constant0._Z12reduce_naivePKfPfi --------------------------
	.section	.nv.constant0._Z12reduce_naivePKfPfi,"a",@progbits
	.sectionflags	@""
	.align	4
.nv.constant0._Z12reduce_naivePKfPfi:
	.zero		916


//--------------------- .nv.constant0._Z15vector_add_vec4PK6float4S1_PS_i --------------------------
	.section	.nv.constant0._Z15vector_add_vec4PK6float4S1_PS_i,"a",@progbits
	.sectionflags	@""
	.align	4
.nv.constant0._Z15vector_add_vec4PK6float4S1_PS_i:
	.zero		924


//--------------------- .nv.constant0._Z16vector_add_naivePKfS0_Pfi --------------------------
	.section	.nv.constant0._Z16vector_add_naivePKfS0_Pfi,"a",@progbits
	.sectionflags	@""
	.align	4
.nv.constant0._Z16vector_add_naivePKfS0_Pfi:
	.zero		924


//--------------------- SYMBOLS --------------------------

	.type		.nv.reservedSmem.offset0,@object
	.size		.nv.reservedSmem.offset0,0x4
	.type		.nv.reservedSmem.cap,@object
	.size		.nv.reservedSmem.cap,0x4
